//
// Generated by NVIDIA NVVM Compiler
//
// Compiler Build ID: CL-36424714
// Cuda compilation tools, release 13.0, V13.0.88
// Based on NVVM 20.0.0
//

.version 9.0
.target sm_100
.address_size 64

	// .globl	_Z22kernelBellmanFordMooreiiiPiS_S_S_S_S_S_

.visible .entry _Z22kernelBellmanFordMooreiiiPiS_S_S_S_S_S_(
	.param .u32 _Z22kernelBellmanFordMooreiiiPiS_S_S_S_S_S__param_0,
	.param .u32 _Z22kernelBellmanFordMooreiiiPiS_S_S_S_S_S__param_1,
	.param .u32 _Z22kernelBellmanFordMooreiiiPiS_S_S_S_S_S__param_2,
	.param .u64 .ptr .align 1 _Z22kernelBellmanFordMooreiiiPiS_S_S_S_S_S__param_3,
	.param .u64 .ptr .align 1 _Z22kernelBellmanFordMooreiiiPiS_S_S_S_S_S__param_4,
	.param .u64 .ptr .align 1 _Z22kernelBellmanFordMooreiiiPiS_S_S_S_S_S__param_5,
	.param .u64 .ptr .align 1 _Z22kernelBellmanFordMooreiiiPiS_S_S_S_S_S__param_6,
	.param .u64 .ptr .align 1 _Z22kernelBellmanFordMooreiiiPiS_S_S_S_S_S__param_7,
	.param .u64 .ptr .align 1 _Z22kernelBellmanFordMooreiiiPiS_S_S_S_S_S__param_8,
	.param .u64 .ptr .align 1 _Z22kernelBellmanFordMooreiiiPiS_S_S_S_S_S__param_9
)
{
	.reg .pred 	%p<5>;
	.reg .b32 	%r<21>;
	.reg .b64 	%rd<23>;

	ld.param.u32 	%r6, [_Z22kernelBellmanFordMooreiiiPiS_S_S_S_S_S__param_1];
	ld.param.u64 	%rd6, [_Z22kernelBellmanFordMooreiiiPiS_S_S_S_S_S__param_3];
	ld.param.u64 	%rd7, [_Z22kernelBellmanFordMooreiiiPiS_S_S_S_S_S__param_4];
	ld.param.u64 	%rd8, [_Z22kernelBellmanFordMooreiiiPiS_S_S_S_S_S__param_5];
	ld.param.u64 	%rd9, [_Z22kernelBellmanFordMooreiiiPiS_S_S_S_S_S__param_7];
	ld.param.u64 	%rd10, [_Z22kernelBellmanFordMooreiiiPiS_S_S_S_S_S__param_8];
	cvta.to.global.u64 	%rd1, %rd10;
	mov.u32 	%r7, %tid.x;
	mov.u32 	%r8, %ntid.x;
	mov.u32 	%r9, %ctaid.x;
	mad.lo.s32 	%r1, %r8, %r9, %r7;
	setp.ge.u32 	%p1, %r1, %r6;
	@%p1 bra 	$L__BB0_7;
	cvta.to.global.u64 	%rd11, %rd6;
	cvta.to.global.u64 	%rd12, %rd7;
	cvta.to.global.u64 	%rd13, %rd8;
	mul.wide.u32 	%rd14, %r1, 4;
	add.s64 	%rd2, %rd11, %rd14;
	ld.global.u32 	%r10, [%rd2];
	add.s64 	%rd3, %rd12, %rd14;
	ld.global.u32 	%r11, [%rd3];
	add.s64 	%rd15, %rd13, %rd14;
	ld.global.u32 	%r2, [%rd15];
	mul.wide.s32 	%rd16, %r10, 4;
	add.s64 	%rd17, %rd1, %rd16;
	ld.global.u32 	%r12, [%rd17];
	add.s32 	%r3, %r12, %r2;
	mul.wide.s32 	%rd18, %r11, 4;
	add.s64 	%rd4, %rd1, %rd18;
	ld.global.u32 	%r4, [%rd4];
	setp.ge.s32 	%p2, %r3, %r4;
	@%p2 bra 	$L__BB0_3;
	atom.global.min.s32 	%r13, [%rd4], %r3;
$L__BB0_3:
	bar.sync 	0;
	ld.global.u32 	%r14, [%rd4];
	setp.eq.s32 	%p3, %r4, %r14;
	@%p3 bra 	$L__BB0_5;
	cvta.to.global.u64 	%rd19, %rd9;
	mov.b32 	%r15, 1;
	st.global.u32 	[%rd19], %r15;
$L__BB0_5:
	ld.global.u32 	%r16, [%rd3];
	ld.global.u32 	%r17, [%rd2];
	mul.wide.s32 	%rd20, %r16, 4;
	add.s64 	%rd21, %rd1, %rd20;
	ld.global.u32 	%r18, [%rd21];
	add.s32 	%r5, %r18, %r2;
	mul.wide.s32 	%rd22, %r17, 4;
	add.s64 	%rd5, %rd1, %rd22;
	ld.global.u32 	%r19, [%rd5];
	setp.ge.s32 	%p4, %r5, %r19;
	@%p4 bra 	$L__BB0_7;
	atom.global.min.s32 	%r20, [%rd5], %r5;
$L__BB0_7:
	ret;

}
	// .globl	_Z25csrKernelBellmanFordMooreiiiiPiS_S_S_S_S_
.visible .entry _Z25csrKernelBellmanFordMooreiiiiPiS_S_S_S_S_(
	.param .u32 _Z25csrKernelBellmanFordMooreiiiiPiS_S_S_S_S__param_0,
	.param .u32 _Z25csrKernelBellmanFordMooreiiiiPiS_S_S_S_S__param_1,
	.param .u32 _Z25csrKernelBellmanFordMooreiiiiPiS_S_S_S_S__param_2,
	.param .u32 _Z25csrKernelBellmanFordMooreiiiiPiS_S_S_S_S__param_3,
	.param .u64 .ptr .align 1 _Z25csrKernelBellmanFordMooreiiiiPiS_S_S_S_S__param_4,
	.param .u64 .ptr .align 1 _Z25csrKernelBellmanFordMooreiiiiPiS_S_S_S_S__param_5,
	.param .u64 .ptr .align 1 _Z25csrKernelBellmanFordMooreiiiiPiS_S_S_S_S__param_6,
	.param .u64 .ptr .align 1 _Z25csrKernelBellmanFordMooreiiiiPiS_S_S_S_S__param_7,
	.param .u64 .ptr .align 1 _Z25csrKernelBellmanFordMooreiiiiPiS_S_S_S_S__param_8,
	.param .u64 .ptr .align 1 _Z25csrKernelBellmanFordMooreiiiiPiS_S_S_S_S__param_9
)
{
	.reg .pred 	%p<12>;
	.reg .b32 	%r<68>;
	.reg .b64 	%rd<33>;

	ld.param.u32 	%r28, [_Z25csrKernelBellmanFordMooreiiiiPiS_S_S_S_S__param_0];
	ld.param.u64 	%rd15, [_Z25csrKernelBellmanFordMooreiiiiPiS_S_S_S_S__param_4];
	ld.param.u64 	%rd16, [_Z25csrKernelBellmanFordMooreiiiiPiS_S_S_S_S__param_5];
	ld.param.u64 	%rd17, [_Z25csrKernelBellmanFordMooreiiiiPiS_S_S_S_S__param_6];
	ld.param.u64 	%rd18, [_Z25csrKernelBellmanFordMooreiiiiPiS_S_S_S_S__param_7];
	ld.param.u64 	%rd19, [_Z25csrKernelBellmanFordMooreiiiiPiS_S_S_S_S__param_8];
	cvta.to.global.u64 	%rd1, %rd18;
	cvta.to.global.u64 	%rd2, %rd17;
	cvta.to.global.u64 	%rd3, %rd19;
	cvta.to.global.u64 	%rd4, %rd16;
	mov.u32 	%r29, %tid.x;
	mov.u32 	%r30, %ntid.x;
	mov.u32 	%r31, %ctaid.x;
	mad.lo.s32 	%r1, %r30, %r31, %r29;
	setp.ge.u32 	%p1, %r1, %r28;
	@%p1 bra 	$L__BB1_18;
	cvta.to.global.u64 	%rd20, %rd15;
	mul.wide.s32 	%rd21, %r1, 4;
	add.s64 	%rd22, %rd20, %rd21;
	ld.global.u32 	%r2, [%rd22+4];
	ld.global.u32 	%r3, [%rd22];
	setp.ge.s32 	%p2, %r3, %r2;
	@%p2 bra 	$L__BB1_18;
	add.s64 	%rd5, %rd3, %rd21;
	sub.s32 	%r32, %r2, %r3;
	and.b32  	%r4, %r32, 3;
	setp.eq.s32 	%p3, %r4, 0;
	mov.u32 	%r62, %r3;
	@%p3 bra 	$L__BB1_7;
	neg.s32 	%r60, %r4;
	mov.u32 	%r62, %r3;
$L__BB1_4:
	.pragma "nounroll";
	mul.wide.s32 	%rd24, %r62, 4;
	add.s64 	%rd25, %rd2, %rd24;
	add.s64 	%rd26, %rd4, %rd24;
	ld.global.u32 	%r33, [%rd26];
	ld.global.u32 	%r34, [%rd5];
	ld.global.u32 	%r35, [%rd25];
	add.s32 	%r8, %r35, %r34;
	mul.wide.s32 	%rd27, %r33, 4;
	add.s64 	%rd6, %rd3, %rd27;
	ld.global.u32 	%r36, [%rd6];
	setp.ge.s32 	%p4, %r8, %r36;
	@%p4 bra 	$L__BB1_6;
	atom.global.min.s32 	%r37, [%rd6], %r8;
	mov.b32 	%r38, 1;
	st.global.u32 	[%rd1], %r38;
$L__BB1_6:
	add.s32 	%r62, %r62, 1;
	add.s32 	%r60, %r60, 1;
	setp.ne.s32 	%p5, %r60, 0;
	@%p5 bra 	$L__BB1_4;
$L__BB1_7:
	sub.s32 	%r39, %r3, %r2;
	setp.gt.u32 	%p6, %r39, -4;
	@%p6 bra 	$L__BB1_18;
	sub.s32 	%r63, %r62, %r2;
	add.s64 	%rd7, %rd4, 8;
	add.s64 	%rd8, %rd2, 8;
$L__BB1_9:
	mul.wide.s32 	%rd28, %r62, 4;
	add.s64 	%rd9, %rd7, %rd28;
	add.s64 	%rd10, %rd8, %rd28;
	ld.global.u32 	%r40, [%rd9+-8];
	ld.global.u32 	%r66, [%rd5];
	ld.global.u32 	%r41, [%rd10+-8];
	add.s32 	%r16, %r41, %r66;
	mul.wide.s32 	%rd29, %r40, 4;
	add.s64 	%rd11, %rd3, %rd29;
	ld.global.u32 	%r42, [%rd11];
	setp.ge.s32 	%p7, %r16, %r42;
	@%p7 bra 	$L__BB1_11;
	atom.global.min.s32 	%r43, [%rd11], %r16;
	mov.b32 	%r44, 1;
	st.global.u32 	[%rd1], %r44;
	ld.global.u32 	%r66, [%rd5];
$L__BB1_11:
	ld.global.u32 	%r45, [%rd9+-4];
	ld.global.u32 	%r46, [%rd10+-4];
	add.s32 	%r19, %r46, %r66;
	mul.wide.s32 	%rd30, %r45, 4;
	add.s64 	%rd12, %rd3, %rd30;
	ld.global.u32 	%r47, [%rd12];
	setp.ge.s32 	%p8, %r19, %r47;
	@%p8 bra 	$L__BB1_13;
	atom.global.min.s32 	%r48, [%rd12], %r19;
	mov.b32 	%r49, 1;
	st.global.u32 	[%rd1], %r49;
	ld.global.u32 	%r66, [%rd5];
$L__BB1_13:
	ld.global.u32 	%r50, [%rd9];
	ld.global.u32 	%r51, [%rd10];
	add.s32 	%r22, %r51, %r66;
	mul.wide.s32 	%rd31, %r50, 4;
	add.s64 	%rd13, %rd3, %rd31;
	ld.global.u32 	%r52, [%rd13];
	setp.ge.s32 	%p9, %r22, %r52;
	@%p9 bra 	$L__BB1_15;
	atom.global.min.s32 	%r53, [%rd13], %r22;
	mov.b32 	%r54, 1;
	st.global.u32 	[%rd1], %r54;
	ld.global.u32 	%r66, [%rd5];
$L__BB1_15:
	ld.global.u32 	%r55, [%rd9+4];
	ld.global.u32 	%r56, [%rd10+4];
	add.s32 	%r25, %r56, %r66;
	mul.wide.s32 	%rd32, %r55, 4;
	add.s64 	%rd14, %rd3, %rd32;
	ld.global.u32 	%r57, [%rd14];
	setp.ge.s32 	%p10, %r25, %r57;
	@%p10 bra 	$L__BB1_17;
	atom.global.min.s32 	%r58, [%rd14], %r25;
	mov.b32 	%r59, 1;
	st.global.u32 	[%rd1], %r59;
$L__BB1_17:
	add.s32 	%r62, %r62, 4;
	add.s32 	%r63, %r63, 4;
	setp.ne.s32 	%p11, %r63, 0;
	@%p11 bra 	$L__BB1_9;
$L__BB1_18:
	ret;

}
	// .globl	_Z10kernelInitiiPiS_
.visible .entry _Z10kernelInitiiPiS_(
	.param .u32 _Z10kernelInitiiPiS__param_0,
	.param .u32 _Z10kernelInitiiPiS__param_1,
	.param .u64 .ptr .align 1 _Z10kernelInitiiPiS__param_2,
	.param .u64 .ptr .align 1 _Z10kernelInitiiPiS__param_3
)
{
	.reg .pred 	%p<3>;
	.reg .b32 	%r<10>;
	.reg .b64 	%rd<10>;

	ld.param.u32 	%r3, [_Z10kernelInitiiPiS__param_0];
	ld.param.u32 	%r2, [_Z10kernelInitiiPiS__param_1];
	ld.param.u64 	%rd3, [_Z10kernelInitiiPiS__param_2];
	ld.param.u64 	%rd2, [_Z10kernelInitiiPiS__param_3];
	cvta.to.global.u64 	%rd1, %rd3;
	mov.u32 	%r4, %tid.x;
	mov.u32 	%r5, %ntid.x;
	mov.u32 	%r6, %ctaid.x;
	mad.lo.s32 	%r1, %r5, %r6, %r4;
	setp.gt.u32 	%p1, %r1, %r3;
	@%p1 bra 	$L__BB2_3;
	cvta.to.global.u64 	%rd4, %rd2;
	mul.wide.u32 	%rd5, %r1, 4;
	add.s64 	%rd6, %rd1, %rd5;
	mov.b32 	%r7, 1073741823;
	st.global.u32 	[%rd6], %r7;
	add.s64 	%rd7, %rd4, %rd5;
	mov.b32 	%r8, -1;
	st.global.u32 	[%rd7], %r8;
	setp.ne.s32 	%p2, %r1, %r2;
	@%p2 bra 	$L__BB2_3;
	mul.wide.u32 	%rd8, %r2, 4;
	add.s64 	%rd9, %rd1, %rd8;
	mov.b32 	%r9, 0;
	st.global.u32 	[%rd9], %r9;
	st.global.u32 	[%rd1], %r9;
$L__BB2_3:
	ret;

}


// ===== COMPILED SASS (sm_100) =====

	.target	sm_100

	.elftype	@"ET_EXEC"


//--------------------- .note.nv.tkinfo           --------------------------
	.section	.note.nv.tkinfo,"",@"SHT_NOTE"
	.sectionflags	@"SHF_NOTE_NV_TKINFO"
	.tkinfo
        /*0018*/ 	.word	0x00000002
        /*0030*/ 	.string	""
        /*0030*/ 	.string	"ptxas"
        /*0030*/ 	.string	"Cuda compilation tools, release 13.0, V13.0.88"
        /*0030*/ 	.string	"Build cuda_13.0.r13.0/compiler.36424714_0"
        /*0030*/ 	.string	"-arch sm_100 -m 64 "



//--------------------- .note.nv.cuinfo           --------------------------
	.section	.note.nv.cuinfo,"",@"SHT_NOTE"
	.sectionflags	@"SHF_NOTE_NV_CUINFO"
        /*0018*/ 	.short	0x0002
        /*001a*/ 	.short	0x0064
        /*001c*/ 	.short	0x0082
	.zero		2


//--------------------- .nv.info                  --------------------------
	.section	.nv.info,"",@"SHT_CUDA_INFO"
	.align	4


	//----- nvinfo : EIATTR_REGCOUNT
	.align		4
        /*0000*/ 	.byte	0x04, 0x2f
        /*0002*/ 	.short	(.L_1 - .L_0)
	.align		4
.L_0:
        /*0004*/ 	.word	index@(_Z22kernelBellmanFordMooreiiiPiS_S_S_S_S_S_)
        /*0008*/ 	.word	0x00000012


	//----- nvinfo : EIATTR_FRAME_SIZE
	.align		4
.L_1:
        /*000c*/ 	.byte	0x04, 0x11
        /*000e*/ 	.short	(.L_3 - .L_2)
	.align		4
.L_2:
        /*0010*/ 	.word	index@(_Z22kernelBellmanFordMooreiiiPiS_S_S_S_S_S_)
        /*0014*/ 	.word	0x00000000


	//----- nvinfo : EIATTR_REGCOUNT
	.align		4
.L_3:
        /*0018*/ 	.byte	0x04, 0x2f
        /*001a*/ 	.short	(.L_5 - .L_4)
	.align		4
.L_4:
        /*001c*/ 	.word	index@(_Z25csrKernelBellmanFordMooreiiiiPiS_S_S_S_S_)
        /*0020*/ 	.word	0x00000017


	//----- nvinfo : EIATTR_FRAME_SIZE
	.align		4
.L_5:
        /*0024*/ 	.byte	0x04, 0x11
        /*0026*/ 	.short	(.L_7 - .L_6)
	.align		4
.L_6:
        /*0028*/ 	.word	index@(_Z25csrKernelBellmanFordMooreiiiiPiS_S_S_S_S_)
        /*002c*/ 	.word	0x00000000


	//----- nvinfo : EIATTR_REGCOUNT
	.align		4
.L_7:
        /*0030*/ 	.byte	0x04, 0x2f
        /*0032*/ 	.short	(.L_9 - .L_8)
	.align		4
.L_8:
        /*0034*/ 	.word	index@(_Z10kernelInitiiPiS_)
        /*0038*/ 	.word	0x0000000e


	//----- nvinfo : EIATTR_FRAME_SIZE
	.align		4
.L_9:
        /*003c*/ 	.byte	0x04, 0x11
        /*003e*/ 	.short	(.L_11 - .L_10)
	.align		4
.L_10:
        /*0040*/ 	.word	index@(_Z10kernelInitiiPiS_)
        /*0044*/ 	.word	0x00000000


	//----- nvinfo : EIATTR_MIN_STACK_SIZE
	.align		4
.L_11:
        /*0048*/ 	.byte	0x04, 0x12
        /*004a*/ 	.short	(.L_13 - .L_12)
	.align		4
.L_12:
        /*004c*/ 	.word	index@(_Z10kernelInitiiPiS_)
        /*0050*/ 	.word	0x00000000


	//----- nvinfo : EIATTR_MIN_STACK_SIZE
	.align		4
.L_13:
        /*0054*/ 	.byte	0x04, 0x12
        /*0056*/ 	.short	(.L_15 - .L_14)
	.align		4
.L_14:
        /*0058*/ 	.word	index@(_Z25csrKernelBellmanFordMooreiiiiPiS_S_S_S_S_)
        /*005c*/ 	.word	0x00000000


	//----- nvinfo : EIATTR_MIN_STACK_SIZE
	.align		4
.L_15:
        /*0060*/ 	.byte	0x04, 0x12
        /*0062*/ 	.short	(.L_17 - .L_16)
	.align		4
.L_16:
        /*0064*/ 	.word	index@(_Z22kernelBellmanFordMooreiiiPiS_S_S_S_S_S_)
        /*0068*/ 	.word	0x00000000
.L_17:


//--------------------- .nv.compat                --------------------------
	.section	.nv.compat,"",@"SHT_CUDA_COMPAT_INFO"
	.align	4
        /*0000*/ 	.byte	0x02, 0x09, 0x00, 0x00, 0x02, 0x02, 0x01, 0x00, 0x02, 0x05, 0x05, 0x00, 0x03, 0x07, 0x01, 0x01
        /*0010*/ 	.byte	0x02, 0x03, 0x00, 0x00, 0x02, 0x06, 0x01, 0x00, 0x04, 0x0b, 0x08, 0x00, 0x09, 0x00, 0x00, 0x00
        /*0020*/ 	.byte	0x00, 0x00, 0x00, 0x00


//--------------------- .nv.info._Z10kernelInitiiPiS_ --------------------------
	.section	.nv.info._Z10kernelInitiiPiS_,"",@"SHT_CUDA_INFO"
	.sectionflags	@""
	.align	4


	//----- nvinfo : EIATTR_CUDA_API_VERSION
	.align		4
        /*0000*/ 	.byte	0x04, 0x37
        /*0002*/ 	.short	(.L_19 - .L_18)
.L_18:
        /*0004*/ 	.word	0x00000082


	//----- nvinfo : EIATTR_KPARAM_INFO
	.align		4
.L_19:
        /*0008*/ 	.byte	0x04, 0x17
        /*000a*/ 	.short	(.L_21 - .L_20)
.L_20:
        /*000c*/ 	.word	0x00000000
        /*0010*/ 	.short	0x0003
        /*0012*/ 	.short	0x0010
        /*0014*/ 	.byte	0x00, 0xf5, 0x21, 0x00


	//----- nvinfo : EIATTR_KPARAM_INFO
	.align		4
.L_21:
        /*0018*/ 	.byte	0x04, 0x17
        /*001a*/ 	.short	(.L_23 - .L_22)
.L_22:
        /*001c*/ 	.word	0x00000000
        /*0020*/ 	.short	0x0002
        /*0022*/ 	.short	0x0008
        /*0024*/ 	.byte	0x00, 0xf5, 0x21, 0x00


	//----- nvinfo : EIATTR_KPARAM_INFO
	.align		4
.L_23:
        /*0028*/ 	.byte	0x04, 0x17
        /*002a*/ 	.short	(.L_25 - .L_24)
.L_24:
        /*002c*/ 	.word	0x00000000
        /*0030*/ 	.short	0x0001
        /*0032*/ 	.short	0x0004
        /*0034*/ 	.byte	0x00, 0xf0, 0x11, 0x00


	//----- nvinfo : EIATTR_KPARAM_INFO
	.align		4
.L_25:
        /*0038*/ 	.byte	0x04, 0x17
        /*003a*/ 	.short	(.L_27 - .L_26)
.L_26:
        /*003c*/ 	.word	0x00000000
        /*0040*/ 	.short	0x0000
        /*0042*/ 	.short	0x0000
        /*0044*/ 	.byte	0x00, 0xf0, 0x11, 0x00


	//----- nvinfo : EIATTR_SPARSE_MMA_MASK
	.align		4
.L_27:
        /*0048*/ 	.byte	0x03, 0x50
        /*004a*/ 	.short	0x0000


	//----- nvinfo : EIATTR_MAXREG_COUNT
	.align		4
        /*004c*/ 	.byte	0x03, 0x1b
        /*004e*/ 	.short	0x00ff


	//----- nvinfo : EIATTR_MERCURY_ISA_VERSION
	.align		4
        /*0050*/ 	.byte	0x03, 0x5f
        /*0052*/ 	.short	0x0101


	//----- nvinfo : EIATTR_VRC_CTA_INIT_COUNT
	.align		4
        /*0054*/ 	.byte	0x02, 0x4a
	.zero		1
	.zero		1


	//----- nvinfo : EIATTR_EXIT_INSTR_OFFSETS
	.align		4
        /*0058*/ 	.byte	0x04, 0x1c
        /*005a*/ 	.short	(.L_29 - .L_28)


	//   ....[0]....
.L_28:
        /*005c*/ 	.word	0x00000070


	//   ....[1]....
        /*0060*/ 	.word	0x00000130


	//   ....[2]....
        /*0064*/ 	.word	0x00000180


	//----- nvinfo : EIATTR_CBANK_PARAM_SIZE
	.align		4
.L_29:
        /*0068*/ 	.byte	0x03, 0x19
        /*006a*/ 	.short	0x0018


	//----- nvinfo : EIATTR_PARAM_CBANK
	.align		4
        /*006c*/ 	.byte	0x04, 0x0a
        /*006e*/ 	.short	(.L_31 - .L_30)
	.align		4
.L_30:
        /*0070*/ 	.word	index@(.nv.constant0._Z10kernelInitiiPiS_)
        /*0074*/ 	.short	0x0380
        /*0076*/ 	.short	0x0018


	//----- nvinfo : EIATTR_SW_WAR
	.align		4
.L_31:
        /*0078*/ 	.byte	0x04, 0x36
        /*007a*/ 	.short	(.L_33 - .L_32)
.L_32:
        /*007c*/ 	.word	0x00000008
.L_33:


//--------------------- .nv.info._Z25csrKernelBellmanFordMooreiiiiPiS_S_S_S_S_ --------------------------
	.section	.nv.info._Z25csrKernelBellmanFordMooreiiiiPiS_S_S_S_S_,"",@"SHT_CUDA_INFO"
	.sectionflags	@""
	.align	4


	//----- nvinfo : EIATTR_CUDA_API_VERSION
	.align		4
        /*0000*/ 	.byte	0x04, 0x37
        /*0002*/ 	.short	(.L_35 - .L_34)
.L_34:
        /*0004*/ 	.word	0x00000082


	//----- nvinfo : EIATTR_KPARAM_INFO
	.align		4
.L_35:
        /*0008*/ 	.byte	0x04, 0x17
        /*000a*/ 	.short	(.L_37 - .L_36)
.L_36:
        /*000c*/ 	.word	0x00000000
        /*0010*/ 	.short	0x0009
        /*0012*/ 	.short	0x0038
        /*0014*/ 	.byte	0x00, 0xf5, 0x21, 0x00


	//----- nvinfo : EIATTR_KPARAM_INFO
	.align		4
.L_37:
        /*0018*/ 	.byte	0x04, 0x17
        /*001a*/ 	.short	(.L_39 - .L_38)
.L_38:
        /*001c*/ 	.word	0x00000000
        /*0020*/ 	.short	0x0008
        /*0022*/ 	.short	0x0030
        /*0024*/ 	.byte	0x00, 0xf5, 0x21, 0x00


	//----- nvinfo : EIATTR_KPARAM_INFO
	.align		4
.L_39:
        /*0028*/ 	.byte	0x04, 0x17
        /*002a*/ 	.short	(.L_41 - .L_40)
.L_40:
        /*002c*/ 	.word	0x00000000
        /*0030*/ 	.short	0x0007
        /*0032*/ 	.short	0x0028
        /*0034*/ 	.byte	0x00, 0xf5, 0x21, 0x00


	//----- nvinfo : EIATTR_KPARAM_INFO
	.align		4
.L_41:
        /*0038*/ 	.byte	0x04, 0x17
        /*003a*/ 	.short	(.L_43 - .L_42)
.L_42:
        /*003c*/ 	.word	0x00000000
        /*0040*/ 	.short	0x0006
        /*0042*/ 	.short	0x0020
        /*0044*/ 	.byte	0x00, 0xf5, 0x21, 0x00


	//----- nvinfo : EIATTR_KPARAM_INFO
	.align		4
.L_43:
        /*0048*/ 	.byte	0x04, 0x17
        /*004a*/ 	.short	(.L_45 - .L_44)
.L_44:
        /*004c*/ 	.word	0x00000000
        /*0050*/ 	.short	0x0005
        /*0052*/ 	.short	0x0018
        /*0054*/ 	.byte	0x00, 0xf5, 0x21, 0x00


	//----- nvinfo : EIATTR_KPARAM_INFO
	.align		4
.L_45:
        /*0058*/ 	.byte	0x04, 0x17
        /*005a*/ 	.short	(.L_47 - .L_46)
.L_46:
        /*005c*/ 	.word	0x00000000
        /*0060*/ 	.short	0x0004
        /*0062*/ 	.short	0x0010
        /*0064*/ 	.byte	0x00, 0xf5, 0x21, 0x00


	//----- nvinfo : EIATTR_KPARAM_INFO
	.align		4
.L_47:
        /*0068*/ 	.byte	0x04, 0x17
        /*006a*/ 	.short	(.L_49 - .L_48)
.L_48:
        /*006c*/ 	.word	0x00000000
        /*0070*/ 	.short	0x0003
        /*0072*/ 	.short	0x000c
        /*0074*/ 	.byte	0x00, 0xf0, 0x11, 0x00


	//----- nvinfo : EIATTR_KPARAM_INFO
	.align		4
.L_49:
        /*0078*/ 	.byte	0x04, 0x17
        /*007a*/ 	.short	(.L_51 - .L_50)
.L_50:
        /*007c*/ 	.word	0x00000000
        /*0080*/ 	.short	0x0002
        /*0082*/ 	.short	0x0008
        /*0084*/ 	.byte	0x00, 0xf0, 0x11, 0x00


	//----- nvinfo : EIATTR_KPARAM_INFO
	.align		4
.L_51:
        /*0088*/ 	.byte	0x04, 0x17
        /*008a*/ 	.short	(.L_53 - .L_52)
.L_52:
        /*008c*/ 	.word	0x00000000
        /*0090*/ 	.short	0x0001
        /*0092*/ 	.short	0x0004
        /*0094*/ 	.byte	0x00, 0xf0, 0x11, 0x00


	//----- nvinfo : EIATTR_KPARAM_INFO
	.align		4
.L_53:
        /*0098*/ 	.byte	0x04, 0x17
        /*009a*/ 	.short	(.L_55 - .L_54)
.L_54:
        /*009c*/ 	.word	0x00000000
        /*00a0*/ 	.short	0x0000
        /*00a2*/ 	.short	0x0000
        /*00a4*/ 	.byte	0x00, 0xf0, 0x11, 0x00


	//----- nvinfo : EIATTR_SPARSE_MMA_MASK
	.align		4
.L_55:
        /*00a8*/ 	.byte	0x03, 0x50
        /*00aa*/ 	.short	0x0000


	//----- nvinfo : EIATTR_MAXREG_COUNT
	.align		4
        /*00ac*/ 	.byte	0x03, 0x1b
        /*00ae*/ 	.short	0x00ff


	//----- nvinfo : EIATTR_MERCURY_ISA_VERSION
	.align		4
        /*00b0*/ 	.byte	0x03, 0x5f
        /*00b2*/ 	.short	0x0101


	//----- nvinfo : EIATTR_VRC_CTA_INIT_COUNT
	.align		4
        /*00b4*/ 	.byte	0x02, 0x4a
	.zero		1
	.zero		1


	//----- nvinfo : EIATTR_EXIT_INSTR_OFFSETS
	.align		4
        /*00b8*/ 	.byte	0x04, 0x1c
        /*00ba*/ 	.short	(.L_57 - .L_56)


	//   ....[0]....
.L_56:
        /*00bc*/ 	.word	0x00000070


	//   ....[1]....
        /*00c0*/ 	.word	0x000000e0


	//   ....[2]....
        /*00c4*/ 	.word	0x00000320


	//   ....[3]....
        /*00c8*/ 	.word	0x000007d0


	//----- nvinfo : EIATTR_CRS_STACK_SIZE
	.align		4
.L_57:
        /*00cc*/ 	.byte	0x04, 0x1e
        /*00ce*/ 	.short	(.L_59 - .L_58)
.L_58:
        /*00d0*/ 	.word	0x00000000


	//----- nvinfo : EIATTR_CBANK_PARAM_SIZE
	.align		4
.L_59:
        /*00d4*/ 	.byte	0x03, 0x19
        /*00d6*/ 	.short	0x0040


	//----- nvinfo : EIATTR_PARAM_CBANK
	.align		4
        /*00d8*/ 	.byte	0x04, 0x0a
        /*00da*/ 	.short	(.L_61 - .L_60)
	.align		4
.L_60:
        /*00dc*/ 	.word	index@(.nv.constant0._Z25csrKernelBellmanFordMooreiiiiPiS_S_S_S_S_)
        /*00e0*/ 	.short	0x0380
        /*00e2*/ 	.short	0x0040


	//----- nvinfo : EIATTR_SW_WAR
	.align		4
.L_61:
        /*00e4*/ 	.byte	0x04, 0x36
        /*00e6*/ 	.short	(.L_63 - .L_62)
.L_62:
        /*00e8*/ 	.word	0x00000008
.L_63:


//--------------------- .nv.info._Z22kernelBellmanFordMooreiiiPiS_S_S_S_S_S_ --------------------------
	.section	.nv.info._Z22kernelBellmanFordMooreiiiPiS_S_S_S_S_S_,"",@"SHT_CUDA_INFO"
	.sectionflags	@""
	.align	4


	//----- nvinfo : EIATTR_CUDA_API_VERSION
	.align		4
        /*0000*/ 	.byte	0x04, 0x37
        /*0002*/ 	.short	(.L_65 - .L_64)
.L_64:
        /*0004*/ 	.word	0x00000082


	//----- nvinfo : EIATTR_KPARAM_INFO
	.align		4
.L_65:
        /*0008*/ 	.byte	0x04, 0x17
        /*000a*/ 	.short	(.L_67 - .L_66)
.L_66:
        /*000c*/ 	.word	0x00000000
        /*0010*/ 	.short	0x0009
        /*0012*/ 	.short	0x0040
        /*0014*/ 	.byte	0x00, 0xf5, 0x21, 0x00


	//----- nvinfo : EIATTR_KPARAM_INFO
	.align		4
.L_67:
        /*0018*/ 	.byte	0x04, 0x17
        /*001a*/ 	.short	(.L_69 - .L_68)
.L_68:
        /*001c*/ 	.word	0x00000000
        /*0020*/ 	.short	0x0008
        /*0022*/ 	.short	0x0038
        /*0024*/ 	.byte	0x00, 0xf5, 0x21, 0x00


	//----- nvinfo : EIATTR_KPARAM_INFO
	.align		4
.L_69:
        /*0028*/ 	.byte	0x04, 0x17
        /*002a*/ 	.short	(.L_71 - .L_70)
.L_70:
        /*002c*/ 	.word	0x00000000
        /*0030*/ 	.short	0x0007
        /*0032*/ 	.short	0x0030
        /*0034*/ 	.byte	0x00, 0xf5, 0x21, 0x00


	//----- nvinfo : EIATTR_KPARAM_INFO
	.align		4
.L_71:
        /*0038*/ 	.byte	0x04, 0x17
        /*003a*/ 	.short	(.L_73 - .L_72)
.L_72:
        /*003c*/ 	.word	0x00000000
        /*0040*/ 	.short	0x0006
        /*0042*/ 	.short	0x0028
        /*0044*/ 	.byte	0x00, 0xf5, 0x21, 0x00


	//----- nvinfo : EIATTR_KPARAM_INFO
	.align		4
.L_73:
        /*0048*/ 	.byte	0x04, 0x17
        /*004a*/ 	.short	(.L_75 - .L_74)
.L_74:
        /*004c*/ 	.word	0x00000000
        /*0050*/ 	.short	0x0005
        /*0052*/ 	.short	0x0020
        /*0054*/ 	.byte	0x00, 0xf5, 0x21, 0x00


	//----- nvinfo : EIATTR_KPARAM_INFO
	.align		4
.L_75:
        /*0058*/ 	.byte	0x04, 0x17
        /*005a*/ 	.short	(.L_77 - .L_76)
.L_76:
        /*005c*/ 	.word	0x00000000
        /*0060*/ 	.short	0x0004
        /*0062*/ 	.short	0x0018
        /*0064*/ 	.byte	0x00, 0xf5, 0x21, 0x00


	//----- nvinfo : EIATTR_KPARAM_INFO
	.align		4
.L_77:
        /*0068*/ 	.byte	0x04, 0x17
        /*006a*/ 	.short	(.L_79 - .L_78)
.L_78:
        /*006c*/ 	.word	0x00000000
        /*0070*/ 	.short	0x0003
        /*0072*/ 	.short	0x0010
        /*0074*/ 	.byte	0x00, 0xf5, 0x21, 0x00


	//----- nvinfo : EIATTR_KPARAM_INFO
	.align		4
.L_79:
        /*0078*/ 	.byte	0x04, 0x17
        /*007a*/ 	.short	(.L_81 - .L_80)
.L_80:
        /*007c*/ 	.word	0x00000000
        /*0080*/ 	.short	0x0002
        /*0082*/ 	.short	0x0008
        /*0084*/ 	.byte	0x00, 0xf0, 0x11, 0x00


	//----- nvinfo : EIATTR_KPARAM_INFO
	.align		4
.L_81:
        /*0088*/ 	.byte	0x04, 0x17
        /*008a*/ 	.short	(.L_83 - .L_82)
.L_82:
        /*008c*/ 	.word	0x00000000
        /*0090*/ 	.short	0x0001
        /*0092*/ 	.short	0x0004
        /*0094*/ 	.byte	0x00, 0xf0, 0x11, 0x00


	//----- nvinfo : EIATTR_KPARAM_INFO
	.align		4
.L_83:
        /*0098*/ 	.byte	0x04, 0x17
        /*009a*/ 	.short	(.L_85 - .L_84)
.L_84:
        /*009c*/ 	.word	0x00000000
        /*00a0*/ 	.short	0x0000
        /*00a2*/ 	.short	0x0000
        /*00a4*/ 	.byte	0x00, 0xf0, 0x11, 0x00


	//----- nvinfo : EIATTR_SPARSE_MMA_MASK
	.align		4
.L_85:
        /*00a8*/ 	.byte	0x03, 0x50
        /*00aa*/ 	.short	0x0000


	//----- nvinfo : EIATTR_MAXREG_COUNT
	.align		4
        /*00ac*/ 	.byte	0x03, 0x1b
        /*00ae*/ 	.short	0x00ff


	//----- nvinfo : EIATTR_NUM_BARRIERS
	.align		4
        /*00b0*/ 	.byte	0x02, 0x4c
        /*00b2*/ 	.byte	0x01
	.zero		1


	//----- nvinfo : EIATTR_MERCURY_ISA_VERSION
	.align		4
        /*00b4*/ 	.byte	0x03, 0x5f
        /*00b6*/ 	.short	0x0101


	//----- nvinfo : EIATTR_VRC_CTA_INIT_COUNT
	.align		4
        /*00b8*/ 	.byte	0x02, 0x4a
	.zero		1
	.zero		1


	//----- nvinfo : EIATTR_EXIT_INSTR_OFFSETS
	.align		4
        /*00bc*/ 	.byte	0x04, 0x1c
        /*00be*/ 	.short	(.L_87 - .L_86)


	//   ....[0]....
.L_86:
        /*00c0*/ 	.word	0x00000070


	//   ....[1]....
        /*00c4*/ 	.word	0x000002b0


	//   ....[2]....
        /*00c8*/ 	.word	0x000002d0


	//----- nvinfo : EIATTR_CRS_STACK_SIZE
	.align		4
.L_87:
        /*00cc*/ 	.byte	0x04, 0x1e
        /*00ce*/ 	.short	(.L_89 - .L_88)
.L_88:
        /*00d0*/ 	.word	0x00000000


	//----- nvinfo : EIATTR_CBANK_PARAM_SIZE
	.align		4
.L_89:
        /*00d4*/ 	.byte	0x03, 0x19
        /*00d6*/ 	.short	0x0048


	//----- nvinfo : EIATTR_PARAM_CBANK
	.align		4
        /*00d8*/ 	.byte	0x04, 0x0a
        /*00da*/ 	.short	(.L_91 - .L_90)
	.align		4
.L_90:
        /*00dc*/ 	.word	index@(.nv.constant0._Z22kernelBellmanFordMooreiiiPiS_S_S_S_S_S_)
        /*00e0*/ 	.short	0x0380
        /*00e2*/ 	.short	0x0048


	//----- nvinfo : EIATTR_SW_WAR
	.align		4
.L_91:
        /*00e4*/ 	.byte	0x04, 0x36
        /*00e6*/ 	.short	(.L_93 - .L_92)
.L_92:
        /*00e8*/ 	.word	0x00000008
.L_93:


//--------------------- .nv.callgraph             --------------------------
	.section	.nv.callgraph,"",@"SHT_CUDA_CALLGRAPH"
	.align	4
	.sectionentsize	8
	.align		4
        /*0000*/ 	.word	0x00000000
	.align		4
        /*0004*/ 	.word	0xffffffff
	.align		4
        /*0008*/ 	.word	0x00000000
	.align		4
        /*000c*/ 	.word	0xfffffffe
	.align		4
        /*0010*/ 	.word	0x00000000
	.align		4
        /*0014*/ 	.word	0xfffffffd
	.align		4
        /*0018*/ 	.word	0x00000000
	.align		4
        /*001c*/ 	.word	0xfffffffc


//--------------------- .text._Z10kernelInitiiPiS_ --------------------------
	.section	.text._Z10kernelInitiiPiS_,"ax",@progbits
	.align	128
        .global         _Z10kernelInitiiPiS_
        .type           _Z10kernelInitiiPiS_,@function
        .size           _Z10kernelInitiiPiS_,(.L_x_19 - _Z10kernelInitiiPiS_)
        .other          _Z10kernelInitiiPiS_,@"STO_CUDA_ENTRY STV_DEFAULT"
_Z10kernelInitiiPiS_:
.text._Z10kernelInitiiPiS_:
[----:B------:R-:W-:Y:S01]  /*0000*/  LDC R1, c[0x0][0x37c] ;  /* 0x0000df00ff017b82 */ /* 0x000fe20000000800 */
[----:B------:R-:W0:Y:S01]  /*0010*/  S2R R3, SR_TID.X ;  /* 0x0000000000037919 */ /* 0x000e220000002100 */
[----:B------:R-:W0:Y:S01]  /*0020*/  LDCU UR4, c[0x0][0x360] ;  /* 0x00006c00ff0477ac */ /* 0x000e220008000800 */
[----:B------:R-:W0:Y:S01]  /*0030*/  S2R R0, SR_CTAID.X ;  /* 0x0000000000007919 */ /* 0x000e220000002500 */
[----:B------:R-:W1:Y:S01]  /*0040*/  LDCU UR5, c[0x0][0x380] ;  /* 0x00007000ff0577ac */ /* 0x000e620008000800 */
[----:B0-----:R-:W-:-:S05]  /*0050*/  IMAD R3, R0, UR4, R3 ;  /* 0x0000000400037c24 */ /* 0x001fca000f8e0203 */
[----:B-1----:R-:W-:-:S13]  /*0060*/  ISETP.GT.U32.AND P0, PT, R3, UR5, PT ;  /* 0x0000000503007c0c */ /* 0x002fda000bf04070 */
[----:B------:R-:W-:Y:S05]  /*0070*/  @P0 EXIT ;  /* 0x000000000000094d */ /* 0x000fea0003800000 */
[----:B------:R-:W0:Y:S01]  /*0080*/  LDC R0, c[0x0][0x384] ;  /* 0x0000e100ff007b82 */ /* 0x000e220000000800 */
[----:B------:R-:W1:Y:S01]  /*0090*/  LDCU.64 UR4, c[0x0][0x358] ;  /* 0x00006b00ff0477ac */ /* 0x000e620008000a00 */
[----:B------:R-:W-:Y:S02]  /*00a0*/  MOV R9, 0x3fffffff ;  /* 0x3fffffff00097802 */ /* 0x000fe40000000f00 */
[----:B------:R-:W-:-:S04]  /*00b0*/  MOV R11, 0xffffffff ;  /* 0xffffffff000b7802 */ /* 0x000fc80000000f00 */
[----:B------:R-:W2:Y:S08]  /*00c0*/  LDC.64 R4, c[0x0][0x390] ;  /* 0x0000e400ff047b82 */ /* 0x000eb00000000a00 */
[----:B------:R-:W3:Y:S01]  /*00d0*/  LDC.64 R6, c[0x0][0x388] ;  /* 0x0000e200ff067b82 */ /* 0x000ee20000000a00 */
[C---:B0-----:R-:W-:Y:S01]  /*00e0*/  ISETP.NE.AND P0, PT, R3.reuse, R0, PT ;  /* 0x000000000300720c */ /* 0x041fe20003f05270 */
[----:B--2---:R-:W-:-:S04]  /*00f0*/  IMAD.WIDE.U32 R4, R3, 0x4, R4 ;  /* 0x0000000403047825 */ /* 0x004fc800078e0004 */
[----:B---3--:R-:W-:-:S05]  /*0100*/  IMAD.WIDE.U32 R2, R3, 0x4, R6 ;  /* 0x0000000403027825 */ /* 0x008fca00078e0006 */
[----:B-1----:R0:W-:Y:S04]  /*0110*/  STG.E desc[UR4][R2.64], R9 ;  /* 0x0000000902007986 */ /* 0x0021e8000c101904 */
[----:B------:R0:W-:Y:S01]  /*0120*/  STG.E desc[UR4][R4.64], R11 ;  /* 0x0000000b04007986 */ /* 0x0001e2000c101904 */
[----:B------:R-:W-:Y:S05]  /*0130*/  @P0 EXIT ;  /* 0x000000000000094d */ /* 0x000fea0003800000 */
[----:B0-----:R-:W0:Y:S01]  /*0140*/  LDC.64 R4, c[0x0][0x388] ;  /* 0x0000e200ff047b82 */ /* 0x001e220000000a00 */
[----:B------:R-:W-:-:S05]  /*0150*/  IMAD.WIDE.U32 R2, R0, 0x4, R6 ;  /* 0x0000000400027825 */ /* 0x000fca00078e0006 */
[----:B------:R-:W-:Y:S04]  /*0160*/  STG.E desc[UR4][R2.64], RZ ;  /* 0x000000ff02007986 */ /* 0x000fe8000c101904 */
[----:B0-----:R-:W-:Y:S01]  /*0170*/  STG.E desc[UR4][R4.64], RZ ;  /* 0x000000ff04007986 */ /* 0x001fe2000c101904 */
[----:B------:R-:W-:Y:S05]  /*0180*/  EXIT ;  /* 0x000000000000794d */ /* 0x000fea0003800000 */
.L_x_0:
[----:B------:R-:W-:-:S00]  /*0190*/  BRA `(.L_x_0) ;  /* 0xfffffffc00fc7947 */ /* 0x000fc0000383ffff */
[----:B------:R-:W-:-:S00]  /*01a0*/  NOP ;  /* 0x0000000000007918 */ /* 0x000fc00000000000 */
        /* <DEDUP_REMOVED lines=13> */
.L_x_19:


//--------------------- .text._Z25csrKernelBellmanFordMooreiiiiPiS_S_S_S_S_ --------------------------
	.section	.text._Z25csrKernelBellmanFordMooreiiiiPiS_S_S_S_S_,"ax",@progbits
	.align	128
        .global         _Z25csrKernelBellmanFordMooreiiiiPiS_S_S_S_S_
        .type           _Z25csrKernelBellmanFordMooreiiiiPiS_S_S_S_S_,@function
        .size           _Z25csrKernelBellmanFordMooreiiiiPiS_S_S_S_S_,(.L_x_20 - _Z25csrKernelBellmanFordMooreiiiiPiS_S_S_S_S_)
        .other          _Z25csrKernelBellmanFordMooreiiiiPiS_S_S_S_S_,@"STO_CUDA_ENTRY STV_DEFAULT"
_Z25csrKernelBellmanFordMooreiiiiPiS_S_S_S_S_:
.text._Z25csrKernelBellmanFordMooreiiiiPiS_S_S_S_S_:
[----:B------:R-:W-:Y:S01]  /*0000*/  LDC R1, c[0x0][0x37c] ;  /* 0x0000df00ff017b82 */ /* 0x000fe20000000800 */
[----:B------:R-:W0:Y:S01]  /*0010*/  S2R R5, SR_TID.X ;  /* 0x0000000000057919 */ /* 0x000e220000002100 */
[----:B------:R-:W0:Y:S01]  /*0020*/  LDCU UR4, c[0x0][0x360] ;  /* 0x00006c00ff0477ac */ /* 0x000e220008000800 */
[----:B------:R-:W0:Y:S01]  /*0030*/  S2R R0, SR_CTAID.X ;  /* 0x0000000000007919 */ /* 0x000e220000002500 */
[----:B------:R-:W1:Y:S01]  /*0040*/  LDCU UR5, c[0x0][0x380] ;  /* 0x00007000ff0577ac */ /* 0x000e620008000800 */
[----:B0-----:R-:W-:-:S05]  /*0050*/  IMAD R5, R0, UR4, R5 ;  /* 0x0000000400057c24 */ /* 0x001fca000f8e0205 */
[----:B-1----:R-:W-:-:S13]  /*0060*/  ISETP.GE.U32.AND P0, PT, R5, UR5, PT ;  /* 0x0000000505007c0c */ /* 0x002fda000bf06070 */
[----:B------:R-:W-:Y:S05]  /*0070*/  @P0 EXIT ;  /* 0x000000000000094d */ /* 0x000fea0003800000 */
[----:B------:R-:W0:Y:S01]  /*0080*/  LDC.64 R2, c[0x0][0x390] ;  /* 0x0000e400ff027b82 */ /* 0x000e220000000a00 */
[----:B------:R-:W1:Y:S01]  /*0090*/  LDCU.64 UR8, c[0x0][0x358] ;  /* 0x00006b00ff0877ac */ /* 0x000e620008000a00 */
[----:B0-----:R-:W-:-:S05]  /*00a0*/  IMAD.WIDE R2, R5, 0x4, R2 ;  /* 0x0000000405027825 */ /* 0x001fca00078e0202 */
[----:B-1----:R-:W2:Y:S04]  /*00b0*/  LDG.E R7, desc[UR8][R2.64+0x4] ;  /* 0x0000040802077981 */ /* 0x002ea8000c1e1900 */
[----:B------:R-:W2:Y:S02]  /*00c0*/  LDG.E R6, desc[UR8][R2.64] ;  /* 0x0000000802067981 */ /* 0x000ea4000c1e1900 */
[----:B--2---:R-:W-:-:S13]  /*00d0*/  ISETP.GE.AND P0, PT, R6, R7, PT ;  /* 0x000000070600720c */ /* 0x004fda0003f06270 */
[----:B------:R-:W-:Y:S05]  /*00e0*/  @P0 EXIT ;  /* 0x000000000000094d */ /* 0x000fea0003800000 */
[----:B------:R-:W0:Y:S01]  /*00f0*/  LDC.64 R2, c[0x0][0x3b0] ;  /* 0x0000ec00ff027b82 */ /* 0x000e220000000a00 */
[----:B------:R-:W-:Y:S01]  /*0100*/  IADD3 R0, PT, PT, R7, -R6, RZ ;  /* 0x8000000607007210 */ /* 0x000fe20007ffe0ff */
[----:B------:R-:W-:Y:S03]  /*0110*/  BSSY.RECONVERGENT B0, `(.L_x_1) ;  /* 0x000001e000007945 */ /* 0x000fe60003800200 */
[----:B------:R-:W-:Y:S01]  /*0120*/  LOP3.LUT P0, R12, R0, 0x3, RZ, 0xc0, !PT ;  /* 0x00000003000c7812 */ /* 0x000fe2000780c0ff */
[----:B------:R-:W-:Y:S02]  /*0130*/  IMAD.MOV.U32 R0, RZ, RZ, R6 ;  /* 0x000000ffff007224 */ /* 0x000fe400078e0006 */
[----:B0-----:R-:W-:-:S10]  /*0140*/  IMAD.WIDE R2, R5, 0x4, R2 ;  /* 0x0000000405027825 */ /* 0x001fd400078e0202 */
[----:B------:R-:W-:Y:S05]  /*0150*/  @!P0 BRA `(.L_x_2) ;  /* 0x0000000000648947 */ /* 0x000fea0003800000 */
[----:B------:R-:W0:Y:S01]  /*0160*/  LDC.64 R4, c[0x0][0x3b0] ;  /* 0x0000ec00ff047b82 */ /* 0x000e220000000a00 */
[----:B------:R-:W-:Y:S01]  /*0170*/  IADD3 R18, PT, PT, -R12, RZ, RZ ;  /* 0x000000ff0c127210 */ /* 0x000fe20007ffe1ff */
[----:B------:R-:W-:-:S06]  /*0180*/  IMAD.MOV.U32 R0, RZ, RZ, R6 ;  /* 0x000000ffff007224 */ /* 0x000fcc00078e0006 */
[----:B------:R-:W1:Y:S08]  /*0190*/  LDC.64 R8, c[0x0][0x3a0] ;  /* 0x0000e800ff087b82 */ /* 0x000e700000000a00 */
[----:B------:R-:W2:Y:S02]  /*01a0*/  LDC.64 R10, c[0x0][0x398] ;  /* 0x0000e600ff0a7b82 */ /* 0x000ea40000000a00 */
.L_x_5:
[C---:B-12---:R-:W-:Y:S01]  /*01b0*/  IMAD.WIDE R14, R0.reuse, 0x4, R10 ;  /* 0x00000004000e7825 */ /* 0x046fe200078e020a */
[----:B------:R-:W2:Y:S05]  /*01c0*/  LDG.E R19, desc[UR8][R2.64] ;  /* 0x0000000802137981 */ /* 0x000eaa000c1e1900 */
[----:B------:R-:W0:Y:S01]  /*01d0*/  LDG.E R15, desc[UR8][R14.64] ;  /* 0x000000080e0f7981 */ /* 0x000e22000c1e1900 */
[----:B-1----:R-:W-:-:S06]  /*01e0*/  IMAD.WIDE R12, R0, 0x4, R8 ;  /* 0x00000004000c7825 */ /* 0x002fcc00078e0208 */
[----:B------:R-:W2:Y:S01]  /*01f0*/  LDG.E R12, desc[UR8][R12.64] ;  /* 0x000000080c0c7981 */ /* 0x000ea2000c1e1900 */
[----:B0-----:R-:W-:-:S05]  /*0200*/  IMAD.WIDE R16, R15, 0x4, R4 ;  /* 0x000000040f107825 */ /* 0x001fca00078e0204 */
[----:B------:R-:W3:Y:S01]  /*0210*/  LDG.E R20, desc[UR8][R16.64] ;  /* 0x0000000810147981 */ /* 0x000ee2000c1e1900 */
[----:B--2---:R-:W-:Y:S01]  /*0220*/  IADD3 R19, PT, PT, R19, R12, RZ ;  /* 0x0000000c13137210 */ /* 0x004fe20007ffe0ff */
[----:B------:R-:W-:Y:S01]  /*0230*/  VIADD R18, R18, 0x1 ;  /* 0x0000000112127836 */ /* 0x000fe20000000000 */
[----:B------:R-:W-:Y:S04]  /*0240*/  BSSY.RECONVERGENT B1, `(.L_x_3) ;  /* 0x0000008000017945 */ /* 0x000fe80003800200 */
[----:B------:R-:W-:Y:S02]  /*0250*/  ISETP.NE.AND P1, PT, R18, RZ, PT ;  /* 0x000000ff1200720c */ /* 0x000fe40003f25270 */
[----:B---3--:R-:W-:-:S13]  /*0260*/  ISETP.GE.AND P0, PT, R19, R20, PT ;  /* 0x000000141300720c */ /* 0x008fda0003f06270 */
[----:B------:R-:W-:Y:S05]  /*0270*/  @P0 BRA `(.L_x_4) ;  /* 0x0000000000100947 */ /* 0x000fea0003800000 */
[----:B------:R-:W0:Y:S01]  /*0280*/  LDC.64 R12, c[0x0][0x3a8] ;  /* 0x0000ea00ff0c7b82 */ /* 0x000e220000000a00 */
[----:B------:R-:W-:Y:S01]  /*0290*/  HFMA2 R15, -RZ, RZ, 0, 5.9604644775390625e-08 ;  /* 0x00000001ff0f7431 */ /* 0x000fe200000001ff */
[----:B------:R1:W-:Y:S04]  /*02a0*/  REDG.E.MIN.S32.STRONG.GPU desc[UR8][R16.64], R19 ;  /* 0x000000131000798e */ /* 0x0003e8000c92e308 */
[----:B0-----:R1:W-:Y:S02]  /*02b0*/  STG.E desc[UR8][R12.64], R15 ;  /* 0x0000000f0c007986 */ /* 0x0013e4000c101908 */
.L_x_4:
[----:B------:R-:W-:Y:S05]  /*02c0*/  BSYNC.RECONVERGENT B1 ;  /* 0x0000000000017941 */ /* 0x000fea0003800200 */
.L_x_3:
[----:B------:R-:W-:Y:S01]  /*02d0*/  VIADD R0, R0, 0x1 ;  /* 0x0000000100007836 */ /* 0x000fe20000000000 */
[----:B------:R-:W-:Y:S06]  /*02e0*/  @P1 BRA `(.L_x_5) ;  /* 0xfffffffc00b01947 */ /* 0x000fec000383ffff */
.L_x_2:
[----:B------:R-:W-:Y:S05]  /*02f0*/  BSYNC.RECONVERGENT B0 ;  /* 0x0000000000007941 */ /* 0x000fea0003800200 */
.L_x_1:
[----:B------:R-:W-:-:S04]  /*0300*/  IADD3 R4, PT, PT, -R7, R6, RZ ;  /* 0x0000000607047210 */ /* 0x000fc80007ffe1ff */
[----:B------:R-:W-:-:S13]  /*0310*/  ISETP.GT.U32.AND P0, PT, R4, -0x4, PT ;  /* 0xfffffffc0400780c */ /* 0x000fda0003f04070 */
[----:B------:R-:W-:Y:S05]  /*0320*/  @P0 EXIT ;  /* 0x000000000000094d */ /* 0x000fea0003800000 */
[----:B------:R-:W0:Y:S01]  /*0330*/  LDC.64 R4, c[0x0][0x3b0] ;  /* 0x0000ec00ff047b82 */ /* 0x000e220000000a00 */
[----:B------:R-:W2:Y:S01]  /*0340*/  LDCU.64 UR6, c[0x0][0x398] ;  /* 0x00007300ff0677ac */ /* 0x000ea20008000a00 */
[----:B------:R-:W-:Y:S01]  /*0350*/  IMAD.IADD R6, R0, 0x1, -R7 ;  /* 0x0000000100067824 */ /* 0x000fe200078e0a07 */
[----:B------:R-:W3:Y:S01]  /*0360*/  LDCU.64 UR4, c[0x0][0x3a0] ;  /* 0x00007400ff0477ac */ /* 0x000ee20008000a00 */
[----:B--2---:R-:W-:Y:S02]  /*0370*/  UIADD3 UR6, UP0, UPT, UR6, 0x8, URZ ;  /* 0x0000000806067890 */ /* 0x004fe4000ff1e0ff */
[----:B---3--:R-:W-:Y:S02]  /*0380*/  UIADD3 UR4, UP1, UPT, UR4, 0x8, URZ ;  /* 0x0000000804047890 */ /* 0x008fe4000ff3e0ff */
[----:B------:R-:W-:Y:S02]  /*0390*/  UIADD3.X UR7, UPT, UPT, URZ, UR7, URZ, UP0, !UPT ;  /* 0x00000007ff077290 */ /* 0x000fe400087fe4ff */
[----:B------:R-:W-:-:S12]  /*03a0*/  UIADD3.X UR5, UPT, UPT, URZ, UR5, URZ, UP1, !UPT ;  /* 0x00000005ff057290 */ /* 0x000fd80008ffe4ff */
.L_x_14:
[----:B------:R-:W-:Y:S01]  /*03b0*/  MOV R10, UR6 ;  /* 0x00000006000a7c02 */ /* 0x000fe20008000f00 */
[----:B-1----:R-:W-:Y:S01]  /*03c0*/  IMAD.U32 R11, RZ, RZ, UR7 ;  /* 0x00000007ff0b7e24 */ /* 0x002fe2000f8e00ff */
[----:B------:R-:W-:Y:S01]  /*03d0*/  MOV R8, UR4 ;  /* 0x0000000400087c02 */ /* 0x000fe20008000f00 */
[----:B------:R-:W-:Y:S01]  /*03e0*/  IMAD.U32 R9, RZ, RZ, UR5 ;  /* 0x00000005ff097e24 */ /* 0x000fe2000f8e00ff */
[----:B------:R-:W2:Y:S01]  /*03f0*/  LDG.E R7, desc[UR8][R2.64] ;  /* 0x0000000802077981 */ /* 0x000ea2000c1e1900 */
[----:B------:R-:W-:-:S05]  /*0400*/  IMAD.WIDE R10, R0, 0x4, R10 ;  /* 0x00000004000a7825 */ /* 0x000fca00078e020a */
[----:B-1----:R-:W0:Y:S01]  /*0410*/  LDG.E R13, desc[UR8][R10.64+-0x8] ;  /* 0xfffff8080a0d7981 */ /* 0x002e22000c1e1900 */
[----:B------:R-:W-:-:S05]  /*0420*/  IMAD.WIDE R8, R0, 0x4, R8 ;  /* 0x0000000400087825 */ /* 0x000fca00078e0208 */
[----:B------:R-:W2:Y:S01]  /*0430*/  LDG.E R14, desc[UR8][R8.64+-0x8] ;  /* 0xfffff808080e7981 */ /* 0x000ea2000c1e1900 */
[----:B0-----:R-:W-:-:S05]  /*0440*/  IMAD.WIDE R12, R13, 0x4, R4 ;  /* 0x000000040d0c7825 */ /* 0x001fca00078e0204 */
[----:B------:R-:W3:Y:S01]  /*0450*/  LDG.E R15, desc[UR8][R12.64] ;  /* 0x000000080c0f7981 */ /* 0x000ee2000c1e1900 */
[----:B--2---:R-:W-:Y:S01]  /*0460*/  IADD3 R16, PT, PT, R7, R14, RZ ;  /* 0x0000000e07107210 */ /* 0x004fe20007ffe0ff */
[----:B------:R-:W-:Y:S03]  /*0470*/  BSSY.RECONVERGENT B0, `(.L_x_6) ;  /* 0x0000008000007945 */ /* 0x000fe60003800200 */
[----:B---3--:R-:W-:-:S13]  /*0480*/  ISETP.GE.AND P0, PT, R16, R15, PT ;  /* 0x0000000f1000720c */ /* 0x008fda0003f06270 */
[----:B------:R-:W-:Y:S05]  /*0490*/  @P0 BRA `(.L_x_7) ;  /* 0x0000000000140947 */ /* 0x000fea0003800000 */
[----:B------:R-:W0:Y:S01]  /*04a0*/  LDC.64 R14, c[0x0][0x3a8] ;  /* 0x0000ea00ff0e7b82 */ /* 0x000e220000000a00 */
[----:B------:R-:W-:Y:S01]  /*04b0*/  IMAD.MOV.U32 R17, RZ, RZ, 0x1 ;  /* 0x00000001ff117424 */ /* 0x000fe200078e00ff */
[----:B------:R1:W-:Y:S04]  /*04c0*/  REDG.E.MIN.S32.STRONG.GPU desc[UR8][R12.64], R16 ;  /* 0x000000100c00798e */ /* 0x0003e8000c92e308 */
[----:B0-----:R1:W-:Y:S04]  /*04d0*/  STG.E desc[UR8][R14.64], R17 ;  /* 0x000000110e007986 */ /* 0x0013e8000c101908 */
[----:B------:R1:W5:Y:S02]  /*04e0*/  LDG.E R7, desc[UR8][R2.64] ;  /* 0x0000000802077981 */ /* 0x000364000c1e1900 */
.L_x_7:
[----:B------:R-:W-:Y:S05]  /*04f0*/  BSYNC.RECONVERGENT B0 ;  /* 0x0000000000007941 */ /* 0x000fea0003800200 */
.L_x_6:
[----:B-1----:R-:W2:Y:S04]  /*0500*/  LDG.E R13, desc[UR8][R10.64+-0x4] ;  /* 0xfffffc080a0d7981 */ /* 0x002ea8000c1e1900 */
[----:B------:R-:W3:Y:S01]  /*0510*/  LDG.E R14, desc[UR8][R8.64+-0x4] ;  /* 0xfffffc08080e7981 */ /* 0x000ee2000c1e1900 */
[----:B--2---:R-:W-:-:S05]  /*0520*/  IMAD.WIDE R12, R13, 0x4, R4 ;  /* 0x000000040d0c7825 */ /* 0x004fca00078e0204 */
[----:B------:R-:W2:Y:S01]  /*0530*/  LDG.E R15, desc[UR8][R12.64] ;  /* 0x000000080c0f7981 */ /* 0x000ea2000c1e1900 */
[----:B---3-5:R-:W-:Y:S01]  /*0540*/  IADD3 R16, PT, PT, R7, R14, RZ ;  /* 0x0000000e07107210 */ /* 0x028fe20007ffe0ff */
[----:B------:R-:W-:Y:S03]  /*0550*/  BSSY.RECONVERGENT B0, `(.L_x_8) ;  /* 0x0000008000007945 */ /* 0x000fe60003800200 */
[----:B--2---:R-:W-:-:S13]  /*0560*/  ISETP.GE.AND P0, PT, R16, R15, PT ;  /* 0x0000000f1000720c */ /* 0x004fda0003f06270 */
[----:B------:R-:W-:Y:S05]  /*0570*/  @P0 BRA `(.L_x_9) ;  /* 0x0000000000140947 */ /* 0x000fea0003800000 */
[----:B------:R-:W0:Y:S01]  /*0580*/  LDC.64 R14, c[0x0][0x3a8] ;  /* 0x0000ea00ff0e7b82 */ /* 0x000e220000000a00 */
[----:B------:R-:W-:Y:S01]  /*0590*/  IMAD.MOV.U32 R17, RZ, RZ, 0x1 ;  /* 0x00000001ff117424 */ /* 0x000fe200078e00ff */
[----:B------:R1:W-:Y:S04]  /*05a0*/  REDG.E.MIN.S32.STRONG.GPU desc[UR8][R12.64], R16 ;  /* 0x000000100c00798e */ /* 0x0003e8000c92e308 */
[----:B0-----:R1:W-:Y:S04]  /*05b0*/  STG.E desc[UR8][R14.64], R17 ;  /* 0x000000110e007986 */ /* 0x0013e8000c101908 */
[----:B------:R1:W5:Y:S02]  /*05c0*/  LDG.E R7, desc[UR8][R2.64] ;  /* 0x0000000802077981 */ /* 0x000364000c1e1900 */
.L_x_9:
[----:B------:R-:W-:Y:S05]  /*05d0*/  BSYNC.RECONVERGENT B0 ;  /* 0x0000000000007941 */ /* 0x000fea0003800200 */
.L_x_8:
        /* <DEDUP_REMOVED lines=13> */
.L_x_11:
[----:B------:R-:W-:Y:S05]  /*06b0*/  BSYNC.RECONVERGENT B0 ;  /* 0x0000000000007941 */ /* 0x000fea0003800200 */
.L_x_10:
[----:B-1----:R-:W2:Y:S04]  /*06c0*/  LDG.E R13, desc[UR8][R10.64+0x4] ;  /* 0x000004080a0d7981 */ /* 0x002ea8000c1e1900 */
[----:B------:R-:W3:Y:S01]  /*06d0*/  LDG.E R8, desc[UR8][R8.64+0x4] ;  /* 0x0000040808087981 */ /* 0x000ee2000c1e1900 */
[----:B--2---:R-:W-:-:S05]  /*06e0*/  IMAD.WIDE R12, R13, 0x4, R4 ;  /* 0x000000040d0c7825 */ /* 0x004fca00078e0204 */
[----:B------:R-:W2:Y:S01]  /*06f0*/  LDG.E R14, desc[UR8][R12.64] ;  /* 0x000000080c0e7981 */ /* 0x000ea2000c1e1900 */
[----:B---3-5:R-:W-:Y:S01]  /*0700*/  IMAD.IADD R7, R8, 0x1, R7 ;  /* 0x0000000108077824 */ /* 0x028fe200078e0207 */
[----:B------:R-:W-:Y:S01]  /*0710*/  IADD3 R6, PT, PT, R6, 0x4, RZ ;  /* 0x0000000406067810 */ /* 0x000fe20007ffe0ff */
[----:B------:R-:W-:Y:S03]  /*0720*/  BSSY.RECONVERGENT B0, `(.L_x_12) ;  /* 0x0000008000007945 */ /* 0x000fe60003800200 */
[----:B------:R-:W-:Y:S02]  /*0730*/  ISETP.NE.AND P1, PT, R6, RZ, PT ;  /* 0x000000ff0600720c */ /* 0x000fe40003f25270 */
[----:B--2---:R-:W-:-:S13]  /*0740*/  ISETP.GE.AND P0, PT, R7, R14, PT ;  /* 0x0000000e0700720c */ /* 0x004fda0003f06270 */
[----:B------:R-:W-:Y:S05]  /*0750*/  @P0 BRA `(.L_x_13) ;  /* 0x0000000000100947 */ /* 0x000fea0003800000 */
[----:B------:R-:W0:Y:S01]  /*0760*/  LDC.64 R8, c[0x0][0x3a8] ;  /* 0x0000ea00ff087b82 */ /* 0x000e220000000a00 */
[----:B------:R-:W-:Y:S01]  /*0770*/  HFMA2 R11, -RZ, RZ, 0, 5.9604644775390625e-08 ;  /* 0x00000001ff0b7431 */ /* 0x000fe200000001ff */
[----:B------:R1:W-:Y:S04]  /*0780*/  REDG.E.MIN.S32.STRONG.GPU desc[UR8][R12.64], R7 ;  /* 0x000000070c00798e */ /* 0x0003e8000c92e308 */
[----:B0-----:R1:W-:Y:S02]  /*0790*/  STG.E desc[UR8][R8.64], R11 ;  /* 0x0000000b08007986 */ /* 0x0013e4000c101908 */
.L_x_13:
[----:B------:R-:W-:Y:S05]  /*07a0*/  BSYNC.RECONVERGENT B0 ;  /* 0x0000000000007941 */ /* 0x000fea0003800200 */
.L_x_12:
[----:B------:R-:W-:Y:S01]  /*07b0*/  IADD3 R0, PT, PT, R0, 0x4, RZ ;  /* 0x0000000400007810 */ /* 0x000fe20007ffe0ff */
[----:B------:R-:W-:Y:S06]  /*07c0*/  @P1 BRA `(.L_x_14) ;  /* 0xfffffff800f81947 */ /* 0x000fec000383ffff */
[----:B------:R-:W-:Y:S05]  /*07d0*/  EXIT ;  /* 0x000000000000794d */ /* 0x000fea0003800000 */
.L_x_15:
        /* <DEDUP_REMOVED lines=10> */
.L_x_20:


//--------------------- .text._Z22kernelBellmanFordMooreiiiPiS_S_S_S_S_S_ --------------------------
	.section	.text._Z22kernelBellmanFordMooreiiiPiS_S_S_S_S_S_,"ax",@progbits
	.align	128
        .global         _Z22kernelBellmanFordMooreiiiPiS_S_S_S_S_S_
        .type           _Z22kernelBellmanFordMooreiiiPiS_S_S_S_S_S_,@function
        .size           _Z22kernelBellmanFordMooreiiiPiS_S_S_S_S_S_,(.L_x_21 - _Z22kernelBellmanFordMooreiiiPiS_S_S_S_S_S_)
        .other          _Z22kernelBellmanFordMooreiiiPiS_S_S_S_S_S_,@"STO_CUDA_ENTRY STV_DEFAULT"
_Z22kernelBellmanFordMooreiiiPiS_S_S_S_S_S_:
.text._Z22kernelBellmanFordMooreiiiPiS_S_S_S_S_S_:
        /* <DEDUP_REMOVED lines=9> */
[----:B------:R-:W1:Y:S07]  /*0090*/  LDCU.64 UR4, c[0x0][0x358] ;  /* 0x00006b00ff0477ac */ /* 0x000e6e0008000a00 */
[----:B------:R-:W2:Y:S08]  /*00a0*/  LDC.64 R6, c[0x0][0x398] ;  /* 0x0000e600ff067b82 */ /* 0x000eb00000000a00 */
[----:B------:R-:W3:Y:S01]  /*00b0*/  LDC.64 R8, c[0x0][0x3a0] ;  /* 0x0000e800ff087b82 */ /* 0x000ee20000000a00 */
[----:B0-----:R-:W-:-:S07]  /*00c0*/  IMAD.WIDE.U32 R4, R11, 0x4, R4 ;  /* 0x000000040b047825 */ /* 0x001fce00078e0004 */
[----:B------:R-:W0:Y:S01]  /*00d0*/  LDC.64 R2, c[0x0][0x3b8] ;  /* 0x0000ee00ff027b82 */ /* 0x000e220000000a00 */
[----:B-1----:R-:W0:Y:S01]  /*00e0*/  LDG.E R13, desc[UR4][R4.64] ;  /* 0x00000004040d7981 */ /* 0x002e22000c1e1900 */
[----:B--2---:R-:W-:-:S05]  /*00f0*/  IMAD.WIDE.U32 R6, R11, 0x4, R6 ;  /* 0x000000040b067825 */ /* 0x004fca00078e0006 */
[----:B------:R-:W2:Y:S01]  /*0100*/  LDG.E R15, desc[UR4][R6.64] ;  /* 0x00000004060f7981 */ /* 0x000ea2000c1e1900 */
[----:B---3--:R-:W-:-:S05]  /*0110*/  IMAD.WIDE.U32 R8, R11, 0x4, R8 ;  /* 0x000000040b087825 */ /* 0x008fca00078e0008 */
[----:B------:R-:W3:Y:S01]  /*0120*/  LDG.E R0, desc[UR4][R8.64] ;  /* 0x0000000408007981 */ /* 0x000ee2000c1e1900 */
[----:B0-----:R-:W-:-:S06]  /*0130*/  IMAD.WIDE R10, R13, 0x4, R2 ;  /* 0x000000040d0a7825 */ /* 0x001fcc00078e0202 */
[----:B------:R-:W3:Y:S01]  /*0140*/  LDG.E R11, desc[UR4][R10.64] ;  /* 0x000000040a0b7981 */ /* 0x000ee2000c1e1900 */
[----:B--2---:R-:W-:-:S05]  /*0150*/  IMAD.WIDE R12, R15, 0x4, R2 ;  /* 0x000000040f0c7825 */ /* 0x004fca00078e0202 */
[----:B------:R-:W2:Y:S01]  /*0160*/  LDG.E R14, desc[UR4][R12.64] ;  /* 0x000000040c0e7981 */ /* 0x000ea2000c1e1900 */
[----:B------:R-:W-:Y:S01]  /*0170*/  BSSY.RECONVERGENT B0, `(.L_x_16) ;  /* 0x0000005000007945 */ /* 0x000fe20003800200 */
[----:B---3--:R-:W-:-:S04]  /*0180*/  IADD3 R15, PT, PT, R0, R11, RZ ;  /* 0x0000000b000f7210 */ /* 0x008fc80007ffe0ff */
[----:B--2---:R-:W-:-:S13]  /*0190*/  ISETP.GE.AND P0, PT, R15, R14, PT ;  /* 0x0000000e0f00720c */ /* 0x004fda0003f06270 */
[----:B------:R-:W-:Y:S05]  /*01a0*/  @P0 BRA `(.L_x_17) ;  /* 0x0000000000040947 */ /* 0x000fea0003800000 */
[----:B------:R0:W-:Y:S02]  /*01b0*/  REDG.E.MIN.S32.STRONG.GPU desc[UR4][R12.64], R15 ;  /* 0x0000000f0c00798e */ /* 0x0001e4000c92e304 */
.L_x_17:
[----:B------:R-:W-:Y:S05]  /*01c0*/  BSYNC.RECONVERGENT B0 ;  /* 0x0000000000007941 */ /* 0x000fea0003800200 */
.L_x_16:
[----:B------:R-:W-:Y:S06]  /*01d0*/  BAR.SYNC.DEFER_BLOCKING 0x0 ;  /* 0x0000000000007b1d */ /* 0x000fec0000010000 */
[----:B0-----:R-:W2:Y:S02]  /*01e0*/  LDG.E R13, desc[UR4][R12.64] ;  /* 0x000000040c0d7981 */ /* 0x001ea4000c1e1900 */
[----:B--2---:R-:W-:-:S13]  /*01f0*/  ISETP.NE.AND P0, PT, R14, R13, PT ;  /* 0x0000000d0e00720c */ /* 0x004fda0003f05270 */
[----:B------:R-:W0:Y:S01]  /*0200*/  @P0 LDC.64 R8, c[0x0][0x3b0] ;  /* 0x0000ec00ff080b82 */ /* 0x000e220000000a00 */
[----:B------:R-:W-:-:S05]  /*0210*/  @P0 MOV R15, 0x1 ;  /* 0x00000001000f0802 */ /* 0x000fca0000000f00 */
[----:B0-----:R0:W-:Y:S04]  /*0220*/  @P0 STG.E desc[UR4][R8.64], R15 ;  /* 0x0000000f08000986 */ /* 0x0011e8000c101904 */
[----:B------:R-:W2:Y:S04]  /*0230*/  LDG.E R11, desc[UR4][R6.64] ;  /* 0x00000004060b7981 */ /* 0x000ea8000c1e1900 */
[----:B------:R-:W3:Y:S01]  /*0240*/  LDG.E R5, desc[UR4][R4.64] ;  /* 0x0000000404057981 */ /* 0x000ee2000c1e1900 */
[----:B--2---:R-:W-:-:S04]  /*0250*/  IMAD.WIDE R10, R11, 0x4, R2 ;  /* 0x000000040b0a7825 */ /* 0x004fc800078e0202 */
[----:B---3--:R-:W-:Y:S02]  /*0260*/  IMAD.WIDE R2, R5, 0x4, R2 ;  /* 0x0000000405027825 */ /* 0x008fe400078e0202 */
[----:B------:R-:W2:Y:S04]  /*0270*/  LDG.E R11, desc[UR4][R10.64] ;  /* 0x000000040a0b7981 */ /* 0x000ea8000c1e1900 */
[----:B------:R-:W3:Y:S01]  /*0280*/  LDG.E R14, desc[UR4][R2.64] ;  /* 0x00000004020e7981 */ /* 0x000ee2000c1e1900 */
[----:B--2---:R-:W-:-:S04]  /*0290*/  IADD3 R13, PT, PT, R0, R11, RZ ;  /* 0x0000000b000d7210 */ /* 0x004fc80007ffe0ff */
[----:B---3--:R-:W-:-:S13]  /*02a0*/  ISETP.GE.AND P0, PT, R13, R14, PT ;  /* 0x0000000e0d00720c */ /* 0x008fda0003f06270 */
[----:B0-----:R-:W-:Y:S05]  /*02b0*/  @P0 EXIT ;  /* 0x000000000000094d */ /* 0x001fea0003800000 */
[----:B------:R-:W-:Y:S01]  /*02c0*/  REDG.E.MIN.S32.STRONG.GPU desc[UR4][R2.64], R13 ;  /* 0x0000000d0200798e */ /* 0x000fe2000c92e304 */
[----:B------:R-:W-:Y:S05]  /*02d0*/  EXIT ;  /* 0x000000000000794d */ /* 0x000fea0003800000 */
.L_x_18:
        /* <DEDUP_REMOVED lines=10> */
.L_x_21:


//--------------------- .nv.shared.reserved.0     --------------------------
	.section	.nv.shared.reserved.0,"aw",@nobits
	.weak		__nv_reservedSMEM_offset_0_alias
	.size		__nv_reservedSMEM_offset_0_alias, 0, 64
	.other		__nv_reservedSMEM_offset_0_alias,@"STO_CUDA_RESERVED_SHARED STV_DEFAULT"
__nv_reservedSMEM_offset_0_alias:
	.zero		0
	.zero		64


//--------------------- .nv.constant0._Z10kernelInitiiPiS_ --------------------------
	.section	.nv.constant0._Z10kernelInitiiPiS_,"a",@progbits
	.sectionflags	@""
	.align	4
.nv.constant0._Z10kernelInitiiPiS_:
	.zero		920


//--------------------- .nv.constant0._Z25csrKernelBellmanFordMooreiiiiPiS_S_S_S_S_ --------------------------
	.section	.nv.constant0._Z25csrKernelBellmanFordMooreiiiiPiS_S_S_S_S_,"a",@progbits
	.sectionflags	@""
	.align	4
.nv.constant0._Z25csrKernelBellmanFordMooreiiiiPiS_S_S_S_S_:
	.zero		960


//--------------------- .nv.constant0._Z22kernelBellmanFordMooreiiiPiS_S_S_S_S_S_ --------------------------
	.section	.nv.constant0._Z22kernelBellmanFordMooreiiiPiS_S_S_S_S_S_,"a",@progbits
	.sectionflags	@""
	.align	4
.nv.constant0._Z22kernelBellmanFordMooreiiiPiS_S_S_S_S_S_:
	.zero		968


//--------------------- SYMBOLS --------------------------

	.type		.nv.reservedSmem.offset0,@object
	.size		.nv.reservedSmem.offset0,0x4
